//
// Generated by NVIDIA NVVM Compiler
//
// Compiler Build ID: CL-36424714
// Cuda compilation tools, release 13.0, V13.0.88
// Based on NVVM 20.0.0
//

.version 9.0
.target sm_100
.address_size 64

	// .globl	_Z12MmaPtxSharedPy
// _ZZN8BlockMma3MmaEPyE5ATile has been demoted
// _ZZN8BlockMma3MmaEPyE5BTile has been demoted

.visible .entry _Z12MmaPtxSharedPy(
	.param .u64 .ptr .align 1 _Z12MmaPtxSharedPy_param_0
)
{
	.reg .pred 	%p<67>;
	.reg .b32 	%r<951>;
	.reg .b32 	%f<1025>;
	.reg .b64 	%rd<72>;
	// demoted variable
	.shared .align 16 .b8 _ZZN8BlockMma3MmaEPyE5ATile[16384];
	// demoted variable
	.shared .align 16 .b8 _ZZN8BlockMma3MmaEPyE5BTile[16384];
	mov.u32 	%r947, %tid.x;
	and.b32  	%r948, %r947, 31;
	mov.u32 	%r949, _ZZN8BlockMma3MmaEPyE5ATile;
	cvt.u64.u32 	%rd5, %r949;
	cvta.shared.u64 	%rd3, %rd5;
	// begin inline asm
	{
	  .reg .u64 u64addr;
	  cvta.to.shared.u64 u64addr, %rd3;
	  cvt.u32.u64 %r1, u64addr;
	}
	// end inline asm
	// begin inline asm
	ldmatrix.sync.aligned.x4.m8n8.shared.b16 { %r2, %r3, %r4, %r5 }, [%r1];
	// end inline asm
	// begin inline asm
	ldmatrix.sync.aligned.x4.m8n8.shared.b16 { %r7, %r8, %r9, %r10 }, [%r1];
	// end inline asm
	// begin inline asm
	ldmatrix.sync.aligned.x4.m8n8.shared.b16 { %r12, %r13, %r14, %r15 }, [%r1];
	// end inline asm
	// begin inline asm
	ldmatrix.sync.aligned.x4.m8n8.shared.b16 { %r17, %r18, %r19, %r20 }, [%r1];
	// end inline asm
	mov.u32 	%r950, _ZZN8BlockMma3MmaEPyE5BTile;
	cvt.u64.u32 	%rd6, %r950;
	cvta.shared.u64 	%rd4, %rd6;
	// begin inline asm
	{
	  .reg .u64 u64addr;
	  cvta.to.shared.u64 u64addr, %rd4;
	  cvt.u32.u64 %r22, u64addr;
	}
	// end inline asm
	// begin inline asm
	ldmatrix.sync.aligned.x2.m8n8.shared.b16 { %r23, %r24 }, [%r22];
	// end inline asm
	// begin inline asm
	ldmatrix.sync.aligned.x2.m8n8.shared.b16 { %r26, %r27 }, [%r22];
	// end inline asm
	// begin inline asm
	ldmatrix.sync.aligned.x2.m8n8.shared.b16 { %r29, %r30 }, [%r22];
	// end inline asm
	// begin inline asm
	ldmatrix.sync.aligned.x2.m8n8.shared.b16 { %r32, %r33 }, [%r22];
	// end inline asm
	// begin inline asm
	ldmatrix.sync.aligned.x2.m8n8.shared.b16 { %r35, %r36 }, [%r22];
	// end inline asm
	// begin inline asm
	ldmatrix.sync.aligned.x2.m8n8.shared.b16 { %r38, %r39 }, [%r22];
	// end inline asm
	// begin inline asm
	ldmatrix.sync.aligned.x2.m8n8.shared.b16 { %r41, %r42 }, [%r22];
	// end inline asm
	// begin inline asm
	ldmatrix.sync.aligned.x2.m8n8.shared.b16 { %r44, %r45 }, [%r22];
	// end inline asm
	mov.f32 	%f256, 0f00000000;
	// begin inline asm
	mma.sync.aligned.m16n8k16.row.col.f32.f16.f16.f32  { %f1, %f2, %f3, %f4 },  { %r2, %r3, %r4, %r5},  { %r23, %r24 },  { %f256, %f256, %f256, %f256 };
	// end inline asm
	// begin inline asm
	mma.sync.aligned.m16n8k16.row.col.f32.f16.f16.f32  { %f9, %f10, %f11, %f12 },  { %r2, %r3, %r4, %r5},  { %r26, %r27 },  { %f256, %f256, %f256, %f256 };
	// end inline asm
	// begin inline asm
	mma.sync.aligned.m16n8k16.row.col.f32.f16.f16.f32  { %f17, %f18, %f19, %f20 },  { %r2, %r3, %r4, %r5},  { %r29, %r30 },  { %f256, %f256, %f256, %f256 };
	// end inline asm
	// begin inline asm
	mma.sync.aligned.m16n8k16.row.col.f32.f16.f16.f32  { %f25, %f26, %f27, %f28 },  { %r2, %r3, %r4, %r5},  { %r32, %r33 },  { %f256, %f256, %f256, %f256 };
	// end inline asm
	// begin inline asm
	mma.sync.aligned.m16n8k16.row.col.f32.f16.f16.f32  { %f33, %f34, %f35, %f36 },  { %r2, %r3, %r4, %r5},  { %r35, %r36 },  { %f256, %f256, %f256, %f256 };
	// end inline asm
	// begin inline asm
	mma.sync.aligned.m16n8k16.row.col.f32.f16.f16.f32  { %f41, %f42, %f43, %f44 },  { %r2, %r3, %r4, %r5},  { %r38, %r39 },  { %f256, %f256, %f256, %f256 };
	// end inline asm
	// begin inline asm
	mma.sync.aligned.m16n8k16.row.col.f32.f16.f16.f32  { %f49, %f50, %f51, %f52 },  { %r2, %r3, %r4, %r5},  { %r41, %r42 },  { %f256, %f256, %f256, %f256 };
	// end inline asm
	// begin inline asm
	mma.sync.aligned.m16n8k16.row.col.f32.f16.f16.f32  { %f57, %f58, %f59, %f60 },  { %r2, %r3, %r4, %r5},  { %r44, %r45 },  { %f256, %f256, %f256, %f256 };
	// end inline asm
	// begin inline asm
	mma.sync.aligned.m16n8k16.row.col.f32.f16.f16.f32  { %f65, %f66, %f67, %f68 },  { %r7, %r8, %r9, %r10},  { %r23, %r24 },  { %f256, %f256, %f256, %f256 };
	// end inline asm
	// begin inline asm
	mma.sync.aligned.m16n8k16.row.col.f32.f16.f16.f32  { %f73, %f74, %f75, %f76 },  { %r7, %r8, %r9, %r10},  { %r26, %r27 },  { %f256, %f256, %f256, %f256 };
	// end inline asm
	// begin inline asm
	mma.sync.aligned.m16n8k16.row.col.f32.f16.f16.f32  { %f81, %f82, %f83, %f84 },  { %r7, %r8, %r9, %r10},  { %r29, %r30 },  { %f256, %f256, %f256, %f256 };
	// end inline asm
	// begin inline asm
	mma.sync.aligned.m16n8k16.row.col.f32.f16.f16.f32  { %f89, %f90, %f91, %f92 },  { %r7, %r8, %r9, %r10},  { %r32, %r33 },  { %f256, %f256, %f256, %f256 };
	// end inline asm
	// begin inline asm
	mma.sync.aligned.m16n8k16.row.col.f32.f16.f16.f32  { %f97, %f98, %f99, %f100 },  { %r7, %r8, %r9, %r10},  { %r35, %r36 },  { %f256, %f256, %f256, %f256 };
	// end inline asm
	// begin inline asm
	mma.sync.aligned.m16n8k16.row.col.f32.f16.f16.f32  { %f105, %f106, %f107, %f108 },  { %r7, %r8, %r9, %r10},  { %r38, %r39 },  { %f256, %f256, %f256, %f256 };
	// end inline asm
	// begin inline asm
	mma.sync.aligned.m16n8k16.row.col.f32.f16.f16.f32  { %f113, %f114, %f115, %f116 },  { %r7, %r8, %r9, %r10},  { %r41, %r42 },  { %f256, %f256, %f256, %f256 };
	// end inline asm
	// begin inline asm
	mma.sync.aligned.m16n8k16.row.col.f32.f16.f16.f32  { %f121, %f122, %f123, %f124 },  { %r7, %r8, %r9, %r10},  { %r44, %r45 },  { %f256, %f256, %f256, %f256 };
	// end inline asm
	// begin inline asm
	mma.sync.aligned.m16n8k16.row.col.f32.f16.f16.f32  { %f129, %f130, %f131, %f132 },  { %r12, %r13, %r14, %r15},  { %r23, %r24 },  { %f256, %f256, %f256, %f256 };
	// end inline asm
	// begin inline asm
	mma.sync.aligned.m16n8k16.row.col.f32.f16.f16.f32  { %f137, %f138, %f139, %f140 },  { %r12, %r13, %r14, %r15},  { %r26, %r27 },  { %f256, %f256, %f256, %f256 };
	// end inline asm
	// begin inline asm
	mma.sync.aligned.m16n8k16.row.col.f32.f16.f16.f32  { %f145, %f146, %f147, %f148 },  { %r12, %r13, %r14, %r15},  { %r29, %r30 },  { %f256, %f256, %f256, %f256 };
	// end inline asm
	// begin inline asm
	mma.sync.aligned.m16n8k16.row.col.f32.f16.f16.f32  { %f153, %f154, %f155, %f156 },  { %r12, %r13, %r14, %r15},  { %r32, %r33 },  { %f256, %f256, %f256, %f256 };
	// end inline asm
	// begin inline asm
	mma.sync.aligned.m16n8k16.row.col.f32.f16.f16.f32  { %f161, %f162, %f163, %f164 },  { %r12, %r13, %r14, %r15},  { %r35, %r36 },  { %f256, %f256, %f256, %f256 };
	// end inline asm
	// begin inline asm
	mma.sync.aligned.m16n8k16.row.col.f32.f16.f16.f32  { %f169, %f170, %f171, %f172 },  { %r12, %r13, %r14, %r15},  { %r38, %r39 },  { %f256, %f256, %f256, %f256 };
	// end inline asm
	// begin inline asm
	mma.sync.aligned.m16n8k16.row.col.f32.f16.f16.f32  { %f177, %f178, %f179, %f180 },  { %r12, %r13, %r14, %r15},  { %r41, %r42 },  { %f256, %f256, %f256, %f256 };
	// end inline asm
	// begin inline asm
	mma.sync.aligned.m16n8k16.row.col.f32.f16.f16.f32  { %f185, %f186, %f187, %f188 },  { %r12, %r13, %r14, %r15},  { %r44, %r45 },  { %f256, %f256, %f256, %f256 };
	// end inline asm
	// begin inline asm
	mma.sync.aligned.m16n8k16.row.col.f32.f16.f16.f32  { %f193, %f194, %f195, %f196 },  { %r17, %r18, %r19, %r20},  { %r23, %r24 },  { %f256, %f256, %f256, %f256 };
	// end inline asm
	// begin inline asm
	mma.sync.aligned.m16n8k16.row.col.f32.f16.f16.f32  { %f201, %f202, %f203, %f204 },  { %r17, %r18, %r19, %r20},  { %r26, %r27 },  { %f256, %f256, %f256, %f256 };
	// end inline asm
	// begin inline asm
	mma.sync.aligned.m16n8k16.row.col.f32.f16.f16.f32  { %f209, %f210, %f211, %f212 },  { %r17, %r18, %r19, %r20},  { %r29, %r30 },  { %f256, %f256, %f256, %f256 };
	// end inline asm
	// begin inline asm
	mma.sync.aligned.m16n8k16.row.col.f32.f16.f16.f32  { %f217, %f218, %f219, %f220 },  { %r17, %r18, %r19, %r20},  { %r32, %r33 },  { %f256, %f256, %f256, %f256 };
	// end inline asm
	// begin inline asm
	mma.sync.aligned.m16n8k16.row.col.f32.f16.f16.f32  { %f225, %f226, %f227, %f228 },  { %r17, %r18, %r19, %r20},  { %r35, %r36 },  { %f256, %f256, %f256, %f256 };
	// end inline asm
	// begin inline asm
	mma.sync.aligned.m16n8k16.row.col.f32.f16.f16.f32  { %f233, %f234, %f235, %f236 },  { %r17, %r18, %r19, %r20},  { %r38, %r39 },  { %f256, %f256, %f256, %f256 };
	// end inline asm
	// begin inline asm
	mma.sync.aligned.m16n8k16.row.col.f32.f16.f16.f32  { %f241, %f242, %f243, %f244 },  { %r17, %r18, %r19, %r20},  { %r41, %r42 },  { %f256, %f256, %f256, %f256 };
	// end inline asm
	// begin inline asm
	mma.sync.aligned.m16n8k16.row.col.f32.f16.f16.f32  { %f249, %f250, %f251, %f252 },  { %r17, %r18, %r19, %r20},  { %r44, %r45 },  { %f256, %f256, %f256, %f256 };
	// end inline asm
	// begin inline asm
	ldmatrix.sync.aligned.x4.m8n8.shared.b16 { %r239, %r240, %r241, %r242 }, [%r1];
	// end inline asm
	// begin inline asm
	ldmatrix.sync.aligned.x4.m8n8.shared.b16 { %r244, %r245, %r246, %r247 }, [%r1];
	// end inline asm
	// begin inline asm
	ldmatrix.sync.aligned.x4.m8n8.shared.b16 { %r249, %r250, %r251, %r252 }, [%r1];
	// end inline asm
	// begin inline asm
	ldmatrix.sync.aligned.x4.m8n8.shared.b16 { %r254, %r255, %r256, %r257 }, [%r1];
	// end inline asm
	// begin inline asm
	ldmatrix.sync.aligned.x2.m8n8.shared.b16 { %r259, %r260 }, [%r22];
	// end inline asm
	// begin inline asm
	ldmatrix.sync.aligned.x2.m8n8.shared.b16 { %r262, %r263 }, [%r22];
	// end inline asm
	// begin inline asm
	ldmatrix.sync.aligned.x2.m8n8.shared.b16 { %r265, %r266 }, [%r22];
	// end inline asm
	// begin inline asm
	ldmatrix.sync.aligned.x2.m8n8.shared.b16 { %r268, %r269 }, [%r22];
	// end inline asm
	// begin inline asm
	ldmatrix.sync.aligned.x2.m8n8.shared.b16 { %r271, %r272 }, [%r22];
	// end inline asm
	// begin inline asm
	ldmatrix.sync.aligned.x2.m8n8.shared.b16 { %r274, %r275 }, [%r22];
	// end inline asm
	// begin inline asm
	ldmatrix.sync.aligned.x2.m8n8.shared.b16 { %r277, %r278 }, [%r22];
	// end inline asm
	// begin inline asm
	ldmatrix.sync.aligned.x2.m8n8.shared.b16 { %r280, %r281 }, [%r22];
	// end inline asm
	// begin inline asm
	mma.sync.aligned.m16n8k16.row.col.f32.f16.f16.f32  { %f257, %f258, %f259, %f260 },  { %r239, %r240, %r241, %r242},  { %r259, %r260 },  { %f1, %f2, %f3, %f4 };
	// end inline asm
	// begin inline asm
	mma.sync.aligned.m16n8k16.row.col.f32.f16.f16.f32  { %f265, %f266, %f267, %f268 },  { %r239, %r240, %r241, %r242},  { %r262, %r263 },  { %f9, %f10, %f11, %f12 };
	// end inline asm
	// begin inline asm
	mma.sync.aligned.m16n8k16.row.col.f32.f16.f16.f32  { %f273, %f274, %f275, %f276 },  { %r239, %r240, %r241, %r242},  { %r265, %r266 },  { %f17, %f18, %f19, %f20 };
	// end inline asm
	// begin inline asm
	mma.sync.aligned.m16n8k16.row.col.f32.f16.f16.f32  { %f281, %f282, %f283, %f284 },  { %r239, %r240, %r241, %r242},  { %r268, %r269 },  { %f25, %f26, %f27, %f28 };
	// end inline asm
	// begin inline asm
	mma.sync.aligned.m16n8k16.row.col.f32.f16.f16.f32  { %f289, %f290, %f291, %f292 },  { %r239, %r240, %r241, %r242},  { %r271, %r272 },  { %f33, %f34, %f35, %f36 };
	// end inline asm
	// begin inline asm
	mma.sync.aligned.m16n8k16.row.col.f32.f16.f16.f32  { %f297, %f298, %f299, %f300 },  { %r239, %r240, %r241, %r242},  { %r274, %r275 },  { %f41, %f42, %f43, %f44 };
	// end inline asm
	// begin inline asm
	mma.sync.aligned.m16n8k16.row.col.f32.f16.f16.f32  { %f305, %f306, %f307, %f308 },  { %r239, %r240, %r241, %r242},  { %r277, %r278 },  { %f49, %f50, %f51, %f52 };
	// end inline asm
	// begin inline asm
	mma.sync.aligned.m16n8k16.row.col.f32.f16.f16.f32  { %f313, %f314, %f315, %f316 },  { %r239, %r240, %r241, %r242},  { %r280, %r281 },  { %f57, %f58, %f59, %f60 };
	// end inline asm
	// begin inline asm
	mma.sync.aligned.m16n8k16.row.col.f32.f16.f16.f32  { %f321, %f322, %f323, %f324 },  { %r244, %r245, %r246, %r247},  { %r259, %r260 },  { %f65, %f66, %f67, %f68 };
	// end inline asm
	// begin inline asm
	mma.sync.aligned.m16n8k16.row.col.f32.f16.f16.f32  { %f329, %f330, %f331, %f332 },  { %r244, %r245, %r246, %r247},  { %r262, %r263 },  { %f73, %f74, %f75, %f76 };
	// end inline asm
	// begin inline asm
	mma.sync.aligned.m16n8k16.row.col.f32.f16.f16.f32  { %f337, %f338, %f339, %f340 },  { %r244, %r245, %r246, %r247},  { %r265, %r266 },  { %f81, %f82, %f83, %f84 };
	// end inline asm
	// begin inline asm
	mma.sync.aligned.m16n8k16.row.col.f32.f16.f16.f32  { %f345, %f346, %f347, %f348 },  { %r244, %r245, %r246, %r247},  { %r268, %r269 },  { %f89, %f90, %f91, %f92 };
	// end inline asm
	// begin inline asm
	mma.sync.aligned.m16n8k16.row.col.f32.f16.f16.f32  { %f353, %f354, %f355, %f356 },  { %r244, %r245, %r246, %r247},  { %r271, %r272 },  { %f97, %f98, %f99, %f100 };
	// end inline asm
	// begin inline asm
	mma.sync.aligned.m16n8k16.row.col.f32.f16.f16.f32  { %f361, %f362, %f363, %f364 },  { %r244, %r245, %r246, %r247},  { %r274, %r275 },  { %f105, %f106, %f107, %f108 };
	// end inline asm
	// begin inline asm
	mma.sync.aligned.m16n8k16.row.col.f32.f16.f16.f32  { %f369, %f370, %f371, %f372 },  { %r244, %r245, %r246, %r247},  { %r277, %r278 },  { %f113, %f114, %f115, %f116 };
	// end inline asm
	// begin inline asm
	mma.sync.aligned.m16n8k16.row.col.f32.f16.f16.f32  { %f377, %f378, %f379, %f380 },  { %r244, %r245, %r246, %r247},  { %r280, %r281 },  { %f121, %f122, %f123, %f124 };
	// end inline asm
	// begin inline asm
	mma.sync.aligned.m16n8k16.row.col.f32.f16.f16.f32  { %f385, %f386, %f387, %f388 },  { %r249, %r250, %r251, %r252},  { %r259, %r260 },  { %f129, %f130, %f131, %f132 };
	// end inline asm
	// begin inline asm
	mma.sync.aligned.m16n8k16.row.col.f32.f16.f16.f32  { %f393, %f394, %f395, %f396 },  { %r249, %r250, %r251, %r252},  { %r262, %r263 },  { %f137, %f138, %f139, %f140 };
	// end inline asm
	// begin inline asm
	mma.sync.aligned.m16n8k16.row.col.f32.f16.f16.f32  { %f401, %f402, %f403, %f404 },  { %r249, %r250, %r251, %r252},  { %r265, %r266 },  { %f145, %f146, %f147, %f148 };
	// end inline asm
	// begin inline asm
	mma.sync.aligned.m16n8k16.row.col.f32.f16.f16.f32  { %f409, %f410, %f411, %f412 },  { %r249, %r250, %r251, %r252},  { %r268, %r269 },  { %f153, %f154, %f155, %f156 };
	// end inline asm
	// begin inline asm
	mma.sync.aligned.m16n8k16.row.col.f32.f16.f16.f32  { %f417, %f418, %f419, %f420 },  { %r249, %r250, %r251, %r252},  { %r271, %r272 },  { %f161, %f162, %f163, %f164 };
	// end inline asm
	// begin inline asm
	mma.sync.aligned.m16n8k16.row.col.f32.f16.f16.f32  { %f425, %f426, %f427, %f428 },  { %r249, %r250, %r251, %r252},  { %r274, %r275 },  { %f169, %f170, %f171, %f172 };
	// end inline asm
	// begin inline asm
	mma.sync.aligned.m16n8k16.row.col.f32.f16.f16.f32  { %f433, %f434, %f435, %f436 },  { %r249, %r250, %r251, %r252},  { %r277, %r278 },  { %f177, %f178, %f179, %f180 };
	// end inline asm
	// begin inline asm
	mma.sync.aligned.m16n8k16.row.col.f32.f16.f16.f32  { %f441, %f442, %f443, %f444 },  { %r249, %r250, %r251, %r252},  { %r280, %r281 },  { %f185, %f186, %f187, %f188 };
	// end inline asm
	// begin inline asm
	mma.sync.aligned.m16n8k16.row.col.f32.f16.f16.f32  { %f449, %f450, %f451, %f452 },  { %r254, %r255, %r256, %r257},  { %r259, %r260 },  { %f193, %f194, %f195, %f196 };
	// end inline asm
	// begin inline asm
	mma.sync.aligned.m16n8k16.row.col.f32.f16.f16.f32  { %f457, %f458, %f459, %f460 },  { %r254, %r255, %r256, %r257},  { %r262, %r263 },  { %f201, %f202, %f203, %f204 };
	// end inline asm
	// begin inline asm
	mma.sync.aligned.m16n8k16.row.col.f32.f16.f16.f32  { %f465, %f466, %f467, %f468 },  { %r254, %r255, %r256, %r257},  { %r265, %r266 },  { %f209, %f210, %f211, %f212 };
	// end inline asm
	// begin inline asm
	mma.sync.aligned.m16n8k16.row.col.f32.f16.f16.f32  { %f473, %f474, %f475, %f476 },  { %r254, %r255, %r256, %r257},  { %r268, %r269 },  { %f217, %f218, %f219, %f220 };
	// end inline asm
	// begin inline asm
	mma.sync.aligned.m16n8k16.row.col.f32.f16.f16.f32  { %f481, %f482, %f483, %f484 },  { %r254, %r255, %r256, %r257},  { %r271, %r272 },  { %f225, %f226, %f227, %f228 };
	// end inline asm
	// begin inline asm
	mma.sync.aligned.m16n8k16.row.col.f32.f16.f16.f32  { %f489, %f490, %f491, %f492 },  { %r254, %r255, %r256, %r257},  { %r274, %r275 },  { %f233, %f234, %f235, %f236 };
	// end inline asm
	// begin inline asm
	mma.sync.aligned.m16n8k16.row.col.f32.f16.f16.f32  { %f497, %f498, %f499, %f500 },  { %r254, %r255, %r256, %r257},  { %r277, %r278 },  { %f241, %f242, %f243, %f244 };
	// end inline asm
	// begin inline asm
	mma.sync.aligned.m16n8k16.row.col.f32.f16.f16.f32  { %f505, %f506, %f507, %f508 },  { %r254, %r255, %r256, %r257},  { %r280, %r281 },  { %f249, %f250, %f251, %f252 };
	// end inline asm
	// begin inline asm
	ldmatrix.sync.aligned.x4.m8n8.shared.b16 { %r475, %r476, %r477, %r478 }, [%r1];
	// end inline asm
	// begin inline asm
	ldmatrix.sync.aligned.x4.m8n8.shared.b16 { %r480, %r481, %r482, %r483 }, [%r1];
	// end inline asm
	// begin inline asm
	ldmatrix.sync.aligned.x4.m8n8.shared.b16 { %r485, %r486, %r487, %r488 }, [%r1];
	// end inline asm
	// begin inline asm
	ldmatrix.sync.aligned.x4.m8n8.shared.b16 { %r490, %r491, %r492, %r493 }, [%r1];
	// end inline asm
	// begin inline asm
	ldmatrix.sync.aligned.x2.m8n8.shared.b16 { %r495, %r496 }, [%r22];
	// end inline asm
	// begin inline asm
	ldmatrix.sync.aligned.x2.m8n8.shared.b16 { %r498, %r499 }, [%r22];
	// end inline asm
	// begin inline asm
	ldmatrix.sync.aligned.x2.m8n8.shared.b16 { %r501, %r502 }, [%r22];
	// end inline asm
	// begin inline asm
	ldmatrix.sync.aligned.x2.m8n8.shared.b16 { %r504, %r505 }, [%r22];
	// end inline asm
	// begin inline asm
	ldmatrix.sync.aligned.x2.m8n8.shared.b16 { %r507, %r508 }, [%r22];
	// end inline asm
	// begin inline asm
	ldmatrix.sync.aligned.x2.m8n8.shared.b16 { %r510, %r511 }, [%r22];
	// end inline asm
	// begin inline asm
	ldmatrix.sync.aligned.x2.m8n8.shared.b16 { %r513, %r514 }, [%r22];
	// end inline asm
	// begin inline asm
	ldmatrix.sync.aligned.x2.m8n8.shared.b16 { %r516, %r517 }, [%r22];
	// end inline asm
	// begin inline asm
	mma.sync.aligned.m16n8k16.row.col.f32.f16.f16.f32  { %f513, %f514, %f515, %f516 },  { %r475, %r476, %r477, %r478},  { %r495, %r496 },  { %f257, %f258, %f259, %f260 };
	// end inline asm
	// begin inline asm
	mma.sync.aligned.m16n8k16.row.col.f32.f16.f16.f32  { %f521, %f522, %f523, %f524 },  { %r475, %r476, %r477, %r478},  { %r498, %r499 },  { %f265, %f266, %f267, %f268 };
	// end inline asm
	// begin inline asm
	mma.sync.aligned.m16n8k16.row.col.f32.f16.f16.f32  { %f529, %f530, %f531, %f532 },  { %r475, %r476, %r477, %r478},  { %r501, %r502 },  { %f273, %f274, %f275, %f276 };
	// end inline asm
	// begin inline asm
	mma.sync.aligned.m16n8k16.row.col.f32.f16.f16.f32  { %f537, %f538, %f539, %f540 },  { %r475, %r476, %r477, %r478},  { %r504, %r505 },  { %f281, %f282, %f283, %f284 };
	// end inline asm
	// begin inline asm
	mma.sync.aligned.m16n8k16.row.col.f32.f16.f16.f32  { %f545, %f546, %f547, %f548 },  { %r475, %r476, %r477, %r478},  { %r507, %r508 },  { %f289, %f290, %f291, %f292 };
	// end inline asm
	// begin inline asm
	mma.sync.aligned.m16n8k16.row.col.f32.f16.f16.f32  { %f553, %f554, %f555, %f556 },  { %r475, %r476, %r477, %r478},  { %r510, %r511 },  { %f297, %f298, %f299, %f300 };
	// end inline asm
	// begin inline asm
	mma.sync.aligned.m16n8k16.row.col.f32.f16.f16.f32  { %f561, %f562, %f563, %f564 },  { %r475, %r476, %r477, %r478},  { %r513, %r514 },  { %f305, %f306, %f307, %f308 };
	// end inline asm
	// begin inline asm
	mma.sync.aligned.m16n8k16.row.col.f32.f16.f16.f32  { %f569, %f570, %f571, %f572 },  { %r475, %r476, %r477, %r478},  { %r516, %r517 },  { %f313, %f314, %f315, %f316 };
	// end inline asm
	// begin inline asm
	mma.sync.aligned.m16n8k16.row.col.f32.f16.f16.f32  { %f577, %f578, %f579, %f580 },  { %r480, %r481, %r482, %r483},  { %r495, %r496 },  { %f321, %f322, %f323, %f324 };
	// end inline asm
	// begin inline asm
	mma.sync.aligned.m16n8k16.row.col.f32.f16.f16.f32  { %f585, %f586, %f587, %f588 },  { %r480, %r481, %r482, %r483},  { %r498, %r499 },  { %f329, %f330, %f331, %f332 };
	// end inline asm
	// begin inline asm
	mma.sync.aligned.m16n8k16.row.col.f32.f16.f16.f32  { %f593, %f594, %f595, %f596 },  { %r480, %r481, %r482, %r483},  { %r501, %r502 },  { %f337, %f338, %f339, %f340 };
	// end inline asm
	// begin inline asm
	mma.sync.aligned.m16n8k16.row.col.f32.f16.f16.f32  { %f601, %f602, %f603, %f604 },  { %r480, %r481, %r482, %r483},  { %r504, %r505 },  { %f345, %f346, %f347, %f348 };
	// end inline asm
	// begin inline asm
	mma.sync.aligned.m16n8k16.row.col.f32.f16.f16.f32  { %f609, %f610, %f611, %f612 },  { %r480, %r481, %r482, %r483},  { %r507, %r508 },  { %f353, %f354, %f355, %f356 };
	// end inline asm
	// begin inline asm
	mma.sync.aligned.m16n8k16.row.col.f32.f16.f16.f32  { %f617, %f618, %f619, %f620 },  { %r480, %r481, %r482, %r483},  { %r510, %r511 },  { %f361, %f362, %f363, %f364 };
	// end inline asm
	// begin inline asm
	mma.sync.aligned.m16n8k16.row.col.f32.f16.f16.f32  { %f625, %f626, %f627, %f628 },  { %r480, %r481, %r482, %r483},  { %r513, %r514 },  { %f369, %f370, %f371, %f372 };
	// end inline asm
	// begin inline asm
	mma.sync.aligned.m16n8k16.row.col.f32.f16.f16.f32  { %f633, %f634, %f635, %f636 },  { %r480, %r481, %r482, %r483},  { %r516, %r517 },  { %f377, %f378, %f379, %f380 };
	// end inline asm
	// begin inline asm
	mma.sync.aligned.m16n8k16.row.col.f32.f16.f16.f32  { %f641, %f642, %f643, %f644 },  { %r485, %r486, %r487, %r488},  { %r495, %r496 },  { %f385, %f386, %f387, %f388 };
	// end inline asm
	// begin inline asm
	mma.sync.aligned.m16n8k16.row.col.f32.f16.f16.f32  { %f649, %f650, %f651, %f652 },  { %r485, %r486, %r487, %r488},  { %r498, %r499 },  { %f393, %f394, %f395, %f396 };
	// end inline asm
	// begin inline asm
	mma.sync.aligned.m16n8k16.row.col.f32.f16.f16.f32  { %f657, %f658, %f659, %f660 },  { %r485, %r486, %r487, %r488},  { %r501, %r502 },  { %f401, %f402, %f403, %f404 };
	// end inline asm
	// begin inline asm
	mma.sync.aligned.m16n8k16.row.col.f32.f16.f16.f32  { %f665, %f666, %f667, %f668 },  { %r485, %r486, %r487, %r488},  { %r504, %r505 },  { %f409, %f410, %f411, %f412 };
	// end inline asm
	// begin inline asm
	mma.sync.aligned.m16n8k16.row.col.f32.f16.f16.f32  { %f673, %f674, %f675, %f676 },  { %r485, %r486, %r487, %r488},  { %r507, %r508 },  { %f417, %f418, %f419, %f420 };
	// end inline asm
	// begin inline asm
	mma.sync.aligned.m16n8k16.row.col.f32.f16.f16.f32  { %f681, %f682, %f683, %f684 },  { %r485, %r486, %r487, %r488},  { %r510, %r511 },  { %f425, %f426, %f427, %f428 };
	// end inline asm
	// begin inline asm
	mma.sync.aligned.m16n8k16.row.col.f32.f16.f16.f32  { %f689, %f690, %f691, %f692 },  { %r485, %r486, %r487, %r488},  { %r513, %r514 },  { %f433, %f434, %f435, %f436 };
	// end inline asm
	// begin inline asm
	mma.sync.aligned.m16n8k16.row.col.f32.f16.f16.f32  { %f697, %f698, %f699, %f700 },  { %r485, %r486, %r487, %r488},  { %r516, %r517 },  { %f441, %f442, %f443, %f444 };
	// end inline asm
	// begin inline asm
	mma.sync.aligned.m16n8k16.row.col.f32.f16.f16.f32  { %f705, %f706, %f707, %f708 },  { %r490, %r491, %r492, %r493},  { %r495, %r496 },  { %f449, %f450, %f451, %f452 };
	// end inline asm
	// begin inline asm
	mma.sync.aligned.m16n8k16.row.col.f32.f16.f16.f32  { %f713, %f714, %f715, %f716 },  { %r490, %r491, %r492, %r493},  { %r498, %r499 },  { %f457, %f458, %f459, %f460 };
	// end inline asm
	// begin inline asm
	mma.sync.aligned.m16n8k16.row.col.f32.f16.f16.f32  { %f721, %f722, %f723, %f724 },  { %r490, %r491, %r492, %r493},  { %r501, %r502 },  { %f465, %f466, %f467, %f468 };
	// end inline asm
	// begin inline asm
	mma.sync.aligned.m16n8k16.row.col.f32.f16.f16.f32  { %f729, %f730, %f731, %f732 },  { %r490, %r491, %r492, %r493},  { %r504, %r505 },  { %f473, %f474, %f475, %f476 };
	// end inline asm
	// begin inline asm
	mma.sync.aligned.m16n8k16.row.col.f32.f16.f16.f32  { %f737, %f738, %f739, %f740 },  { %r490, %r491, %r492, %r493},  { %r507, %r508 },  { %f481, %f482, %f483, %f484 };
	// end inline asm
	// begin inline asm
	mma.sync.aligned.m16n8k16.row.col.f32.f16.f16.f32  { %f745, %f746, %f747, %f748 },  { %r490, %r491, %r492, %r493},  { %r510, %r511 },  { %f489, %f490, %f491, %f492 };
	// end inline asm
	// begin inline asm
	mma.sync.aligned.m16n8k16.row.col.f32.f16.f16.f32  { %f753, %f754, %f755, %f756 },  { %r490, %r491, %r492, %r493},  { %r513, %r514 },  { %f497, %f498, %f499, %f500 };
	// end inline asm
	// begin inline asm
	mma.sync.aligned.m16n8k16.row.col.f32.f16.f16.f32  { %f761, %f762, %f763, %f764 },  { %r490, %r491, %r492, %r493},  { %r516, %r517 },  { %f505, %f506, %f507, %f508 };
	// end inline asm
	// begin inline asm
	ldmatrix.sync.aligned.x4.m8n8.shared.b16 { %r711, %r712, %r713, %r714 }, [%r1];
	// end inline asm
	// begin inline asm
	ldmatrix.sync.aligned.x4.m8n8.shared.b16 { %r716, %r717, %r718, %r719 }, [%r1];
	// end inline asm
	// begin inline asm
	ldmatrix.sync.aligned.x4.m8n8.shared.b16 { %r721, %r722, %r723, %r724 }, [%r1];
	// end inline asm
	// begin inline asm
	ldmatrix.sync.aligned.x4.m8n8.shared.b16 { %r726, %r727, %r728, %r729 }, [%r1];
	// end inline asm
	// begin inline asm
	ldmatrix.sync.aligned.x2.m8n8.shared.b16 { %r731, %r732 }, [%r22];
	// end inline asm
	// begin inline asm
	ldmatrix.sync.aligned.x2.m8n8.shared.b16 { %r734, %r735 }, [%r22];
	// end inline asm
	// begin inline asm
	ldmatrix.sync.aligned.x2.m8n8.shared.b16 { %r737, %r738 }, [%r22];
	// end inline asm
	// begin inline asm
	ldmatrix.sync.aligned.x2.m8n8.shared.b16 { %r740, %r741 }, [%r22];
	// end inline asm
	// begin inline asm
	ldmatrix.sync.aligned.x2.m8n8.shared.b16 { %r743, %r744 }, [%r22];
	// end inline asm
	// begin inline asm
	ldmatrix.sync.aligned.x2.m8n8.shared.b16 { %r746, %r747 }, [%r22];
	// end inline asm
	// begin inline asm
	ldmatrix.sync.aligned.x2.m8n8.shared.b16 { %r749, %r750 }, [%r22];
	// end inline asm
	// begin inline asm
	ldmatrix.sync.aligned.x2.m8n8.shared.b16 { %r752, %r753 }, [%r22];
	// end inline asm
	// begin inline asm
	mma.sync.aligned.m16n8k16.row.col.f32.f16.f16.f32  { %f769, %f770, %f771, %f772 },  { %r711, %r712, %r713, %r714},  { %r731, %r732 },  { %f513, %f514, %f515, %f516 };
	// end inline asm
	// begin inline asm
	mma.sync.aligned.m16n8k16.row.col.f32.f16.f16.f32  { %f777, %f778, %f779, %f780 },  { %r711, %r712, %r713, %r714},  { %r734, %r735 },  { %f521, %f522, %f523, %f524 };
	// end inline asm
	// begin inline asm
	mma.sync.aligned.m16n8k16.row.col.f32.f16.f16.f32  { %f785, %f786, %f787, %f788 },  { %r711, %r712, %r713, %r714},  { %r737, %r738 },  { %f529, %f530, %f531, %f532 };
	// end inline asm
	// begin inline asm
	mma.sync.aligned.m16n8k16.row.col.f32.f16.f16.f32  { %f793, %f794, %f795, %f796 },  { %r711, %r712, %r713, %r714},  { %r740, %r741 },  { %f537, %f538, %f539, %f540 };
	// end inline asm
	// begin inline asm
	mma.sync.aligned.m16n8k16.row.col.f32.f16.f16.f32  { %f801, %f802, %f803, %f804 },  { %r711, %r712, %r713, %r714},  { %r743, %r744 },  { %f545, %f546, %f547, %f548 };
	// end inline asm
	// begin inline asm
	mma.sync.aligned.m16n8k16.row.col.f32.f16.f16.f32  { %f809, %f810, %f811, %f812 },  { %r711, %r712, %r713, %r714},  { %r746, %r747 },  { %f553, %f554, %f555, %f556 };
	// end inline asm
	// begin inline asm
	mma.sync.aligned.m16n8k16.row.col.f32.f16.f16.f32  { %f817, %f818, %f819, %f820 },  { %r711, %r712, %r713, %r714},  { %r749, %r750 },  { %f561, %f562, %f563, %f564 };
	// end inline asm
	// begin inline asm
	mma.sync.aligned.m16n8k16.row.col.f32.f16.f16.f32  { %f825, %f826, %f827, %f828 },  { %r711, %r712, %r713, %r714},  { %r752, %r753 },  { %f569, %f570, %f571, %f572 };
	// end inline asm
	// begin inline asm
	mma.sync.aligned.m16n8k16.row.col.f32.f16.f16.f32  { %f833, %f834, %f835, %f836 },  { %r716, %r717, %r718, %r719},  { %r731, %r732 },  { %f577, %f578, %f579, %f580 };
	// end inline asm
	// begin inline asm
	mma.sync.aligned.m16n8k16.row.col.f32.f16.f16.f32  { %f841, %f842, %f843, %f844 },  { %r716, %r717, %r718, %r719},  { %r734, %r735 },  { %f585, %f586, %f587, %f588 };
	// end inline asm
	// begin inline asm
	mma.sync.aligned.m16n8k16.row.col.f32.f16.f16.f32  { %f849, %f850, %f851, %f852 },  { %r716, %r717, %r718, %r719},  { %r737, %r738 },  { %f593, %f594, %f595, %f596 };
	// end inline asm
	// begin inline asm
	mma.sync.aligned.m16n8k16.row.col.f32.f16.f16.f32  { %f857, %f858, %f859, %f860 },  { %r716, %r717, %r718, %r719},  { %r740, %r741 },  { %f601, %f602, %f603, %f604 };
	// end inline asm
	// begin inline asm
	mma.sync.aligned.m16n8k16.row.col.f32.f16.f16.f32  { %f865, %f866, %f867, %f868 },  { %r716, %r717, %r718, %r719},  { %r743, %r744 },  { %f609, %f610, %f611, %f612 };
	// end inline asm
	// begin inline asm
	mma.sync.aligned.m16n8k16.row.col.f32.f16.f16.f32  { %f873, %f874, %f875, %f876 },  { %r716, %r717, %r718, %r719},  { %r746, %r747 },  { %f617, %f618, %f619, %f620 };
	// end inline asm
	// begin inline asm
	mma.sync.aligned.m16n8k16.row.col.f32.f16.f16.f32  { %f881, %f882, %f883, %f884 },  { %r716, %r717, %r718, %r719},  { %r749, %r750 },  { %f625, %f626, %f627, %f628 };
	// end inline asm
	// begin inline asm
	mma.sync.aligned.m16n8k16.row.col.f32.f16.f16.f32  { %f889, %f890, %f891, %f892 },  { %r716, %r717, %r718, %r719},  { %r752, %r753 },  { %f633, %f634, %f635, %f636 };
	// end inline asm
	// begin inline asm
	mma.sync.aligned.m16n8k16.row.col.f32.f16.f16.f32  { %f897, %f898, %f899, %f900 },  { %r721, %r722, %r723, %r724},  { %r731, %r732 },  { %f641, %f642, %f643, %f644 };
	// end inline asm
	// begin inline asm
	mma.sync.aligned.m16n8k16.row.col.f32.f16.f16.f32  { %f905, %f906, %f907, %f908 },  { %r721, %r722, %r723, %r724},  { %r734, %r735 },  { %f649, %f650, %f651, %f652 };
	// end inline asm
	// begin inline asm
	mma.sync.aligned.m16n8k16.row.col.f32.f16.f16.f32  { %f913, %f914, %f915, %f916 },  { %r721, %r722, %r723, %r724},  { %r737, %r738 },  { %f657, %f658, %f659, %f660 };
	// end inline asm
	// begin inline asm
	mma.sync.aligned.m16n8k16.row.col.f32.f16.f16.f32  { %f921, %f922, %f923, %f924 },  { %r721, %r722, %r723, %r724},  { %r740, %r741 },  { %f665, %f666, %f667, %f668 };
	// end inline asm
	// begin inline asm
	mma.sync.aligned.m16n8k16.row.col.f32.f16.f16.f32  { %f929, %f930, %f931, %f932 },  { %r721, %r722, %r723, %r724},  { %r743, %r744 },  { %f673, %f674, %f675, %f676 };
	// end inline asm
	// begin inline asm
	mma.sync.aligned.m16n8k16.row.col.f32.f16.f16.f32  { %f937, %f938, %f939, %f940 },  { %r721, %r722, %r723, %r724},  { %r746, %r747 },  { %f681, %f682, %f683, %f684 };
	// end inline asm
	// begin inline asm
	mma.sync.aligned.m16n8k16.row.col.f32.f16.f16.f32  { %f945, %f946, %f947, %f948 },  { %r721, %r722, %r723, %r724},  { %r749, %r750 },  { %f689, %f690, %f691, %f692 };
	// end inline asm
	// begin inline asm
	mma.sync.aligned.m16n8k16.row.col.f32.f16.f16.f32  { %f953, %f954, %f955, %f956 },  { %r721, %r722, %r723, %r724},  { %r752, %r753 },  { %f697, %f698, %f699, %f700 };
	// end inline asm
	// begin inline asm
	mma.sync.aligned.m16n8k16.row.col.f32.f16.f16.f32  { %f961, %f962, %f963, %f964 },  { %r726, %r727, %r728, %r729},  { %r731, %r732 },  { %f705, %f706, %f707, %f708 };
	// end inline asm
	// begin inline asm
	mma.sync.aligned.m16n8k16.row.col.f32.f16.f16.f32  { %f969, %f970, %f971, %f972 },  { %r726, %r727, %r728, %r729},  { %r734, %r735 },  { %f713, %f714, %f715, %f716 };
	// end inline asm
	// begin inline asm
	mma.sync.aligned.m16n8k16.row.col.f32.f16.f16.f32  { %f977, %f978, %f979, %f980 },  { %r726, %r727, %r728, %r729},  { %r737, %r738 },  { %f721, %f722, %f723, %f724 };
	// end inline asm
	// begin inline asm
	mma.sync.aligned.m16n8k16.row.col.f32.f16.f16.f32  { %f985, %f986, %f987, %f988 },  { %r726, %r727, %r728, %r729},  { %r740, %r741 },  { %f729, %f730, %f731, %f732 };
	// end inline asm
	// begin inline asm
	mma.sync.aligned.m16n8k16.row.col.f32.f16.f16.f32  { %f993, %f994, %f995, %f996 },  { %r726, %r727, %r728, %r729},  { %r743, %r744 },  { %f737, %f738, %f739, %f740 };
	// end inline asm
	// begin inline asm
	mma.sync.aligned.m16n8k16.row.col.f32.f16.f16.f32  { %f1001, %f1002, %f1003, %f1004 },  { %r726, %r727, %r728, %r729},  { %r746, %r747 },  { %f745, %f746, %f747, %f748 };
	// end inline asm
	// begin inline asm
	mma.sync.aligned.m16n8k16.row.col.f32.f16.f16.f32  { %f1009, %f1010, %f1011, %f1012 },  { %r726, %r727, %r728, %r729},  { %r749, %r750 },  { %f753, %f754, %f755, %f756 };
	// end inline asm
	// begin inline asm
	mma.sync.aligned.m16n8k16.row.col.f32.f16.f16.f32  { %f1017, %f1018, %f1019, %f1020 },  { %r726, %r727, %r728, %r729},  { %r752, %r753 },  { %f761, %f762, %f763, %f764 };
	// end inline asm
	setp.ne.s32 	%p1, %r948, 0;
	setp.eq.s32 	%p2, %r948, 0;
	setp.gt.f32 	%p3, %f769, 0f41200000;
	and.pred  	%p4, %p2, %p3;
	selp.u64 	%rd7, 1, 0, %p4;
	setp.gt.f32 	%p5, %f777, 0f41200000;
	and.pred  	%p6, %p2, %p5;
	selp.u64 	%rd8, 1, 0, %p6;
	add.s64 	%rd9, %rd8, %rd7;
	setp.gt.f32 	%p7, %f785, 0f41200000;
	and.pred  	%p8, %p2, %p7;
	selp.u64 	%rd10, 1, 0, %p8;
	add.s64 	%rd11, %rd9, %rd10;
	setp.gt.f32 	%p9, %f793, 0f41200000;
	and.pred  	%p10, %p2, %p9;
	selp.u64 	%rd12, 1, 0, %p10;
	add.s64 	%rd13, %rd11, %rd12;
	setp.gt.f32 	%p11, %f801, 0f41200000;
	and.pred  	%p12, %p2, %p11;
	selp.u64 	%rd14, 1, 0, %p12;
	add.s64 	%rd15, %rd13, %rd14;
	setp.gt.f32 	%p13, %f809, 0f41200000;
	and.pred  	%p14, %p2, %p13;
	selp.u64 	%rd16, 1, 0, %p14;
	add.s64 	%rd17, %rd15, %rd16;
	setp.gt.f32 	%p15, %f817, 0f41200000;
	and.pred  	%p16, %p2, %p15;
	selp.u64 	%rd18, 1, 0, %p16;
	add.s64 	%rd19, %rd17, %rd18;
	setp.gt.f32 	%p17, %f825, 0f41200000;
	and.pred  	%p18, %p2, %p17;
	selp.u64 	%rd20, 1, 0, %p18;
	add.s64 	%rd21, %rd19, %rd20;
	setp.gt.f32 	%p19, %f833, 0f41200000;
	and.pred  	%p20, %p2, %p19;
	selp.u64 	%rd22, 1, 0, %p20;
	add.s64 	%rd23, %rd21, %rd22;
	setp.gt.f32 	%p21, %f841, 0f41200000;
	and.pred  	%p22, %p2, %p21;
	selp.u64 	%rd24, 1, 0, %p22;
	add.s64 	%rd25, %rd23, %rd24;
	setp.gt.f32 	%p23, %f849, 0f41200000;
	and.pred  	%p24, %p2, %p23;
	selp.u64 	%rd26, 1, 0, %p24;
	add.s64 	%rd27, %rd25, %rd26;
	setp.gt.f32 	%p25, %f857, 0f41200000;
	and.pred  	%p26, %p2, %p25;
	selp.u64 	%rd28, 1, 0, %p26;
	add.s64 	%rd29, %rd27, %rd28;
	setp.gt.f32 	%p27, %f865, 0f41200000;
	and.pred  	%p28, %p2, %p27;
	selp.u64 	%rd30, 1, 0, %p28;
	add.s64 	%rd31, %rd29, %rd30;
	setp.gt.f32 	%p29, %f873, 0f41200000;
	and.pred  	%p30, %p2, %p29;
	selp.u64 	%rd32, 1, 0, %p30;
	add.s64 	%rd33, %rd31, %rd32;
	setp.gt.f32 	%p31, %f881, 0f41200000;
	and.pred  	%p32, %p2, %p31;
	selp.u64 	%rd34, 1, 0, %p32;
	add.s64 	%rd35, %rd33, %rd34;
	setp.gt.f32 	%p33, %f889, 0f41200000;
	and.pred  	%p34, %p2, %p33;
	selp.u64 	%rd36, 1, 0, %p34;
	add.s64 	%rd37, %rd35, %rd36;
	setp.gt.f32 	%p35, %f897, 0f41200000;
	and.pred  	%p36, %p2, %p35;
	selp.u64 	%rd38, 1, 0, %p36;
	add.s64 	%rd39, %rd37, %rd38;
	setp.gt.f32 	%p37, %f905, 0f41200000;
	and.pred  	%p38, %p2, %p37;
	selp.u64 	%rd40, 1, 0, %p38;
	add.s64 	%rd41, %rd39, %rd40;
	setp.gt.f32 	%p39, %f913, 0f41200000;
	and.pred  	%p40, %p2, %p39;
	selp.u64 	%rd42, 1, 0, %p40;
	add.s64 	%rd43, %rd41, %rd42;
	setp.gt.f32 	%p41, %f921, 0f41200000;
	and.pred  	%p42, %p2, %p41;
	selp.u64 	%rd44, 1, 0, %p42;
	add.s64 	%rd45, %rd43, %rd44;
	setp.gt.f32 	%p43, %f929, 0f41200000;
	and.pred  	%p44, %p2, %p43;
	selp.u64 	%rd46, 1, 0, %p44;
	add.s64 	%rd47, %rd45, %rd46;
	setp.gt.f32 	%p45, %f937, 0f41200000;
	and.pred  	%p46, %p2, %p45;
	selp.u64 	%rd48, 1, 0, %p46;
	add.s64 	%rd49, %rd47, %rd48;
	setp.gt.f32 	%p47, %f945, 0f41200000;
	and.pred  	%p48, %p2, %p47;
	selp.u64 	%rd50, 1, 0, %p48;
	add.s64 	%rd51, %rd49, %rd50;
	setp.gt.f32 	%p49, %f953, 0f41200000;
	and.pred  	%p50, %p2, %p49;
	selp.u64 	%rd52, 1, 0, %p50;
	add.s64 	%rd53, %rd51, %rd52;
	setp.gt.f32 	%p51, %f961, 0f41200000;
	and.pred  	%p52, %p2, %p51;
	selp.u64 	%rd54, 1, 0, %p52;
	add.s64 	%rd55, %rd53, %rd54;
	setp.gt.f32 	%p53, %f969, 0f41200000;
	and.pred  	%p54, %p2, %p53;
	selp.u64 	%rd56, 1, 0, %p54;
	add.s64 	%rd57, %rd55, %rd56;
	setp.gt.f32 	%p55, %f977, 0f41200000;
	and.pred  	%p56, %p2, %p55;
	selp.u64 	%rd58, 1, 0, %p56;
	add.s64 	%rd59, %rd57, %rd58;
	setp.gt.f32 	%p57, %f985, 0f41200000;
	and.pred  	%p58, %p2, %p57;
	selp.u64 	%rd60, 1, 0, %p58;
	add.s64 	%rd61, %rd59, %rd60;
	setp.gt.f32 	%p59, %f993, 0f41200000;
	and.pred  	%p60, %p2, %p59;
	selp.u64 	%rd62, 1, 0, %p60;
	add.s64 	%rd63, %rd61, %rd62;
	setp.gt.f32 	%p61, %f1001, 0f41200000;
	and.pred  	%p62, %p2, %p61;
	selp.u64 	%rd64, 1, 0, %p62;
	add.s64 	%rd65, %rd63, %rd64;
	setp.gt.f32 	%p63, %f1009, 0f41200000;
	and.pred  	%p64, %p2, %p63;
	selp.u64 	%rd66, 1, 0, %p64;
	add.s64 	%rd67, %rd65, %rd66;
	setp.gt.f32 	%p65, %f1017, 0f41200000;
	and.pred  	%p66, %p2, %p65;
	selp.u64 	%rd68, 1, 0, %p66;
	add.s64 	%rd1, %rd67, %rd68;
	@%p1 bra 	$L__BB0_2;
	ld.param.u64 	%rd71, [_Z12MmaPtxSharedPy_param_0];
	cvta.to.global.u64 	%rd69, %rd71;
	atom.global.add.u64 	%rd70, [%rd69], %rd1;
$L__BB0_2:
	ret;

}


// ===== COMPILED SASS (sm_100) =====

	.target	sm_100

	.elftype	@"ET_EXEC"


//--------------------- .note.nv.tkinfo           --------------------------
	.section	.note.nv.tkinfo,"",@"SHT_NOTE"
	.sectionflags	@"SHF_NOTE_NV_TKINFO"
	.tkinfo
        /*0018*/ 	.word	0x00000002
        /*0030*/ 	.string	""
        /*0030*/ 	.string	"ptxas"
        /*0030*/ 	.string	"Cuda compilation tools, release 13.0, V13.0.88"
        /*0030*/ 	.string	"Build cuda_13.0.r13.0/compiler.36424714_0"
        /*0030*/ 	.string	"-arch sm_100 -m 64 "



//--------------------- .note.nv.cuinfo           --------------------------
	.section	.note.nv.cuinfo,"",@"SHT_NOTE"
	.sectionflags	@"SHF_NOTE_NV_CUINFO"
        /*0018*/ 	.short	0x0002
        /*001a*/ 	.short	0x0064
        /*001c*/ 	.short	0x0082
	.zero		2


//--------------------- .nv.info                  --------------------------
	.section	.nv.info,"",@"SHT_CUDA_INFO"
	.align	4


	//----- nvinfo : EIATTR_REGCOUNT
	.align		4
        /*0000*/ 	.byte	0x04, 0x2f
        /*0002*/ 	.short	(.L_1 - .L_0)
	.align		4
.L_0:
        /*0004*/ 	.word	index@(_Z12MmaPtxSharedPy)
        /*0008*/ 	.word	0x0000000e


	//----- nvinfo : EIATTR_FRAME_SIZE
	.align		4
.L_1:
        /*000c*/ 	.byte	0x04, 0x11
        /*000e*/ 	.short	(.L_3 - .L_2)
	.align		4
.L_2:
        /*0010*/ 	.word	index@(_Z12MmaPtxSharedPy)
        /*0014*/ 	.word	0x00000000


	//----- nvinfo : EIATTR_MIN_STACK_SIZE
	.align		4
.L_3:
        /*0018*/ 	.byte	0x04, 0x12
        /*001a*/ 	.short	(.L_5 - .L_4)
	.align		4
.L_4:
        /*001c*/ 	.word	index@(_Z12MmaPtxSharedPy)
        /*0020*/ 	.word	0x00000000
.L_5:


//--------------------- .nv.compat                --------------------------
	.section	.nv.compat,"",@"SHT_CUDA_COMPAT_INFO"
	.align	4
        /*0000*/ 	.byte	0x02, 0x09, 0x00, 0x00, 0x02, 0x02, 0x01, 0x00, 0x02, 0x05, 0x05, 0x00, 0x03, 0x07, 0x01, 0x01
        /*0010*/ 	.byte	0x02, 0x03, 0x00, 0x00, 0x02, 0x06, 0x01, 0x00, 0x04, 0x0b, 0x08, 0x00, 0x09, 0x00, 0x00, 0x00
        /*0020*/ 	.byte	0x00, 0x00, 0x00, 0x00


//--------------------- .nv.info._Z12MmaPtxSharedPy --------------------------
	.section	.nv.info._Z12MmaPtxSharedPy,"",@"SHT_CUDA_INFO"
	.sectionflags	@""
	.align	4


	//----- nvinfo : EIATTR_CUDA_API_VERSION
	.align		4
        /*0000*/ 	.byte	0x04, 0x37
        /*0002*/ 	.short	(.L_7 - .L_6)
.L_6:
        /*0004*/ 	.word	0x00000082


	//----- nvinfo : EIATTR_KPARAM_INFO
	.align		4
.L_7:
        /*0008*/ 	.byte	0x04, 0x17
        /*000a*/ 	.short	(.L_9 - .L_8)
.L_8:
        /*000c*/ 	.word	0x00000000
        /*0010*/ 	.short	0x0000
        /*0012*/ 	.short	0x0000
        /*0014*/ 	.byte	0x00, 0xf5, 0x21, 0x00


	//----- nvinfo : EIATTR_SPARSE_MMA_MASK
	.align		4
.L_9:
        /*0018*/ 	.byte	0x03, 0x50
        /*001a*/ 	.short	0x0000


	//----- nvinfo : EIATTR_MAXREG_COUNT
	.align		4
        /*001c*/ 	.byte	0x03, 0x1b
        /*001e*/ 	.short	0x00ff


	//----- nvinfo : EIATTR_MERCURY_ISA_VERSION
	.align		4
        /*0020*/ 	.byte	0x03, 0x5f
        /*0022*/ 	.short	0x0101


	//----- nvinfo : EIATTR_VRC_CTA_INIT_COUNT
	.align		4
        /*0024*/ 	.byte	0x02, 0x4a
	.zero		1
	.zero		1


	//----- nvinfo : EIATTR_EXIT_INSTR_OFFSETS
	.align		4
        /*0028*/ 	.byte	0x04, 0x1c
        /*002a*/ 	.short	(.L_11 - .L_10)


	//   ....[0]....
.L_10:
        /*002c*/ 	.word	0x00000320


	//   ....[1]....
        /*0030*/ 	.word	0x000003f0


	//----- nvinfo : EIATTR_CBANK_PARAM_SIZE
	.align		4
.L_11:
        /*0034*/ 	.byte	0x03, 0x19
        /*0036*/ 	.short	0x0008


	//----- nvinfo : EIATTR_PARAM_CBANK
	.align		4
        /*0038*/ 	.byte	0x04, 0x0a
        /*003a*/ 	.short	(.L_13 - .L_12)
	.align		4
.L_12:
        /*003c*/ 	.word	index@(.nv.constant0._Z12MmaPtxSharedPy)
        /*0040*/ 	.short	0x0380
        /*0042*/ 	.short	0x0008


	//----- nvinfo : EIATTR_SW_WAR
	.align		4
.L_13:
        /*0044*/ 	.byte	0x04, 0x36
        /*0046*/ 	.short	(.L_15 - .L_14)
.L_14:
        /*0048*/ 	.word	0x00000008
.L_15:


//--------------------- .nv.callgraph             --------------------------
	.section	.nv.callgraph,"",@"SHT_CUDA_CALLGRAPH"
	.align	4
	.sectionentsize	8
	.align		4
        /*0000*/ 	.word	0x00000000
	.align		4
        /*0004*/ 	.word	0xffffffff
	.align		4
        /*0008*/ 	.word	0x00000000
	.align		4
        /*000c*/ 	.word	0xfffffffe
	.align		4
        /*0010*/ 	.word	0x00000000
	.align		4
        /*0014*/ 	.word	0xfffffffd
	.align		4
        /*0018*/ 	.word	0x00000000
	.align		4
        /*001c*/ 	.word	0xfffffffc


//--------------------- .text._Z12MmaPtxSharedPy  --------------------------
	.section	.text._Z12MmaPtxSharedPy,"ax",@progbits
	.align	128
        .global         _Z12MmaPtxSharedPy
        .type           _Z12MmaPtxSharedPy,@function
        .size           _Z12MmaPtxSharedPy,(.L_x_1 - _Z12MmaPtxSharedPy)
        .other          _Z12MmaPtxSharedPy,@"STO_CUDA_ENTRY STV_DEFAULT"
_Z12MmaPtxSharedPy:
.text._Z12MmaPtxSharedPy:
[----:B------:R-:W-:Y:S08]  /*0000*/  LDC R1, c[0x0][0x37c] ;  /* 0x0000df00ff017b82 */ /* 0x000ff00000000800 */
[----:B------:R-:W0:Y:S01]  /*0010*/  S2UR UR6, SR_CgaCtaId ;  /* 0x00000000000679c3 */ /* 0x000e220000008800 */
[----:B------:R-:W-:Y:S01]  /*0020*/  UMOV UR4, 0x400 ;  /* 0x0000040000047882 */ /* 0x000fe20000000000 */
[----:B------:R-:W1:Y:S01]  /*0030*/  S2R R0, SR_TID.X ;  /* 0x0000000000007919 */ /* 0x000e620000002100 */
[----:B------:R-:W-:-:S05]  /*0040*/  UIADD3 UR5, UPT, UPT, UR4, 0x4000, URZ ;  /* 0x0000400004057890 */ /* 0x000fca000fffe0ff */
[----:B------:R-:W2:Y:S01]  /*0050*/  S2UR UR8, SR_SWINHI ;  /* 0x00000000000879c3 */ /* 0x000ea20000002f00 */
[----:B0-----:R-:W-:Y:S02]  /*0060*/  ULEA UR4, UR6, UR4, 0x18 ;  /* 0x0000000406047291 */ /* 0x001fe4000f8ec0ff */
[----:B------:R-:W-:-:S05]  /*0070*/  ULEA UR6, UR6, UR5, 0x18 ;  /* 0x0000000506067291 */ /* 0x000fca000f8ec0ff */
[----:B------:R-:W-:Y:S01]  /*0080*/  UMOV UR4, UR4 ;  /* 0x0000000400047c82 */ /* 0x000fe20008000000 */
[----:B--2---:R-:W-:Y:S01]  /*0090*/  UMOV UR5, UR8 ;  /* 0x0000000800057c82 */ /* 0x004fe20008000000 */
[----:B------:R-:W-:Y:S01]  /*00a0*/  UMOV UR6, UR6 ;  /* 0x0000000600067c82 */ /* 0x000fe20008000000 */
[----:B------:R-:W-:Y:S01]  /*00b0*/  UMOV UR7, UR8 ;  /* 0x0000000800077c82 */ /* 0x000fe20008000000 */
[----:B------:R-:W-:Y:S01]  /*00c0*/  UMOV UR4, UR4 ;  /* 0x0000000400047c82 */ /* 0x000fe20008000000 */
[----:B------:R-:W-:Y:S01]  /*00d0*/  UMOV UR6, UR6 ;  /* 0x0000000600067c82 */ /* 0x000fe20008000000 */
[----:B------:R-:W-:Y:S01]  /*00e0*/  LDSM.16.M88.4 R4, [UR4] ;  /* 0x00000004ff04783b */ /* 0x000fe20008000200 */
[----:B-1----:R-:W-:-:S03]  /*00f0*/  LOP3.LUT P0, RZ, R0, 0x1f, RZ, 0xc0, !PT ;  /* 0x0000001f00ff7812 */ /* 0x002fc6000780c0ff */
[----:B------:R-:W0:Y:S02]  /*0100*/  LDSM.16.M88.2 R2, [UR6] ;  /* 0x00000006ff02783b */ /* 0x000e240008000100 */
[----:B0-----:R-:W-:-:S15]  /*0110*/  HMMA.16816.F32 R8, R4, R2, RZ ;  /* 0x000000020408723c */ /* 0x001fde00000018ff */
[----:B------:R-:W-:-:S05]  /*0120*/  NOP ;  /* 0x0000000000007918 */ /* 0x000fca0000000000 */
[----:B------:R-:W-:-:S15]  /*0130*/  HMMA.16816.F32 R8, R4, R2, R8 ;  /* 0x000000020408723c */ /* 0x000fde0000001808 */
[----:B------:R-:W-:-:S05]  /*0140*/  NOP ;  /* 0x0000000000007918 */ /* 0x000fca0000000000 */
[----:B------:R-:W-:-:S15]  /*0150*/  HMMA.16816.F32 R8, R4, R2, R8 ;  /* 0x000000020408723c */ /* 0x000fde0000001808 */
[----:B------:R-:W-:-:S05]  /*0160*/  NOP ;  /* 0x0000000000007918 */ /* 0x000fca0000000000 */
[----:B------:R-:W-:-:S15]  /*0170*/  HMMA.16816.F32 R8, R4, R2, R8 ;  /* 0x000000020408723c */ /* 0x000fde0000001808 */
[----:B------:R-:W-:-:S04]  /*0180*/  NOP ;  /* 0x0000000000007918 */ /* 0x000fc80000000000 */
[----:B------:R-:W-:-:S04]  /*0190*/  FSETP.GT.AND P1, PT, R8, 10, !P0 ;  /* 0x412000000800780b */ /* 0x000fc80004724000 */
[----:B------:R-:W-:-:S04]  /*01a0*/  SEL R0, RZ, 0x1, !P1 ;  /* 0x00000001ff007807 */ /* 0x000fc80004800000 */
[----:B------:R-:W-:-:S04]  /*01b0*/  IADD3 R5, P1, P2, R0, R0, R0 ;  /* 0x0000000000057210 */ /* 0x000fc80007a3e000 */
[C-C-:B------:R-:W-:Y:S02]  /*01c0*/  IADD3 R5, P3, P4, R0.reuse, R5, R0.reuse ;  /* 0x0000000500057210 */ /* 0x140fe40007c7e000 */
[----:B------:R-:W-:Y:S02]  /*01d0*/  IADD3.X R6, PT, PT, RZ, RZ, RZ, P1, P2 ;  /* 0x000000ffff067210 */ /* 0x000fe40000fe44ff */
[----:B------:R-:W-:Y:S02]  /*01e0*/  IADD3 R5, P1, P2, R0, R5, R0 ;  /* 0x0000000500057210 */ /* 0x000fe40007a3e000 */
[----:B------:R-:W-:-:S04]  /*01f0*/  IADD3.X R6, PT, PT, RZ, R6, RZ, P3, P4 ;  /* 0x00000006ff067210 */ /* 0x000fc80001fe84ff */
[----:B------:R-:W-:Y:S02]  /*0200*/  IADD3.X R6, PT, PT, RZ, R6, RZ, P1, P2 ;  /* 0x00000006ff067210 */ /* 0x000fe40000fe44ff */
[----:B------:R-:W-:-:S04]  /*0210*/  IADD3 R5, P1, P2, R0, R5, R0 ;  /* 0x0000000500057210 */ /* 0x000fc80007a3e000 */
        /* <DEDUP_REMOVED lines=15> */
[----:B------:R-:W-:Y:S01]  /*0310*/  IADD3 R5, P2, P3, R0, R5, R0 ;  /* 0x0000000500057210 */ /* 0x000fe20007b5e000 */
[----:B------:R-:W-:-:S12]  /*0320*/  @P0 EXIT ;  /* 0x000000000000094d */ /* 0x000fd80003800000 */
[----:B------:R-:W0:Y:S01]  /*0330*/  LDC.64 R2, c[0x0][0x380] ;  /* 0x0000e000ff027b82 */ /* 0x000e220000000a00 */
[C-C-:B------:R-:W-:Y:S01]  /*0340*/  IADD3 R5, P0, P1, R0.reuse, R5, R0.reuse ;  /* 0x0000000500057210 */ /* 0x140fe2000791e000 */
[----:B------:R-:W0:Y:S01]  /*0350*/  LDCU.64 UR4, c[0x0][0x358] ;  /* 0x00006b00ff0477ac */ /* 0x000e220008000a00 */
[----:B------:R-:W-:Y:S02]  /*0360*/  IADD3.X R6, PT, PT, RZ, R6, RZ, P2, P3 ;  /* 0x00000006ff067210 */ /* 0x000fe400017e64ff */
[C-C-:B------:R-:W-:Y:S02]  /*0370*/  IADD3 R5, P3, P2, R0.reuse, R5, R0.reuse ;  /* 0x0000000500057210 */ /* 0x140fe40007a7e000 */
[----:B------:R-:W-:Y:S02]  /*0380*/  IADD3.X R6, PT, PT, RZ, R6, RZ, P0, P1 ;  /* 0x00000006ff067210 */ /* 0x000fe400007e24ff */
[----:B------:R-:W-:Y:S02]  /*0390*/  IADD3 R5, P0, P1, R0, R5, R0 ;  /* 0x0000000500057210 */ /* 0x000fe4000791e000 */
[----:B------:R-:W-:-:S02]  /*03a0*/  IADD3.X R6, PT, PT, RZ, R6, RZ, P3, P2 ;  /* 0x00000006ff067210 */ /* 0x000fc40001fe44ff */
[----:B------:R-:W-:Y:S02]  /*03b0*/  IADD3 R4, P2, PT, R5, R0, RZ ;  /* 0x0000000005047210 */ /* 0x000fe40007f5e0ff */
[----:B------:R-:W-:-:S05]  /*03c0*/  IADD3.X R0, PT, PT, RZ, R6, RZ, P0, P1 ;  /* 0x00000006ff007210 */ /* 0x000fca00007e24ff */
[----:B------:R-:W-:-:S05]  /*03d0*/  IMAD.X R5, RZ, RZ, R0, P2 ;  /* 0x000000ffff057224 */ /* 0x000fca00010e0600 */
[----:B0-----:R-:W-:Y:S01]  /*03e0*/  REDG.E.ADD.64.STRONG.GPU desc[UR4][R2.64], R4 ;  /* 0x000000040200798e */ /* 0x001fe2000c12e504 */
[----:B------:R-:W-:Y:S05]  /*03f0*/  EXIT ;  /* 0x000000000000794d */ /* 0x000fea0003800000 */
.L_x_0:
[----:B------:R-:W-:-:S00]  /*0400*/  BRA `(.L_x_0) ;  /* 0xfffffffc00fc7947 */ /* 0x000fc0000383ffff */
[----:B------:R-:W-:-:S00]  /*0410*/  NOP ;  /* 0x0000000000007918 */ /* 0x000fc00000000000 */
        /* <DEDUP_REMOVED lines=14> */
.L_x_1:


//--------------------- .nv.shared._Z12MmaPtxSharedPy --------------------------
	.section	.nv.shared._Z12MmaPtxSharedPy,"aw",@nobits
	.sectionflags	@""
	.align	16
.nv.shared._Z12MmaPtxSharedPy:
	.zero		33792


//--------------------- .nv.shared.reserved.0     --------------------------
	.section	.nv.shared.reserved.0,"aw",@nobits
	.weak		__nv_reservedSMEM_offset_0_alias
	.size		__nv_reservedSMEM_offset_0_alias, 0, 64
	.other		__nv_reservedSMEM_offset_0_alias,@"STO_CUDA_RESERVED_SHARED STV_DEFAULT"
__nv_reservedSMEM_offset_0_alias:
	.zero		0
	.zero		64


//--------------------- .nv.constant0._Z12MmaPtxSharedPy --------------------------
	.section	.nv.constant0._Z12MmaPtxSharedPy,"a",@progbits
	.sectionflags	@""
	.align	4
.nv.constant0._Z12MmaPtxSharedPy:
	.zero		904


//--------------------- SYMBOLS --------------------------

	.type		.nv.reservedSmem.offset0,@object
	.size		.nv.reservedSmem.offset0,0x4
	.type		.nv.reservedSmem.cap,@object
	.size		.nv.reservedSmem.cap,0x4
